//
// Generated by NVIDIA NVVM Compiler
//
// Compiler Build ID: CL-36424714
// Cuda compilation tools, release 13.0, V13.0.88
// Based on NVVM 20.0.0
//

.version 9.0
.target sm_100
.address_size 64

	// .globl	_Z18calculateHistogramPKiPiiiiii
.extern .func  (.param .b32 func_retval0) vprintf
(
	.param .b64 vprintf_param_0,
	.param .b64 vprintf_param_1
)
;
.extern .shared .align 16 .b8 sharedHist[];
.global .align 1 .b8 $str[55] = {68, 69, 66, 85, 71, 71, 58, 32, 66, 108, 107, 40, 37, 100, 41, 32, 84, 104, 114, 40, 37, 100, 41, 58, 32, 104, 105, 115, 116, 32, 37, 100, 32, 102, 111, 114, 32, 110, 117, 109, 98, 101, 114, 32, 91, 37, 100, 93, 32, 61, 32, 37, 100, 10};

.visible .entry _Z18calculateHistogramPKiPiiiiii(
	.param .u64 .ptr .align 1 _Z18calculateHistogramPKiPiiiiii_param_0,
	.param .u64 .ptr .align 1 _Z18calculateHistogramPKiPiiiiii_param_1,
	.param .u32 _Z18calculateHistogramPKiPiiiiii_param_2,
	.param .u32 _Z18calculateHistogramPKiPiiiiii_param_3,
	.param .u32 _Z18calculateHistogramPKiPiiiiii_param_4,
	.param .u32 _Z18calculateHistogramPKiPiiiiii_param_5,
	.param .u32 _Z18calculateHistogramPKiPiiiiii_param_6
)
{
	.local .align 8 .b8 	__local_depot0[24];
	.reg .b64 	%SP;
	.reg .b64 	%SPL;
	.reg .pred 	%p<19>;
	.reg .b32 	%r<113>;
	.reg .b64 	%rd<42>;

	mov.u64 	%SPL, __local_depot0;
	cvta.local.u64 	%SP, %SPL;
	ld.param.u64 	%rd4, [_Z18calculateHistogramPKiPiiiiii_param_0];
	ld.param.u64 	%rd5, [_Z18calculateHistogramPKiPiiiiii_param_1];
	ld.param.u32 	%r29, [_Z18calculateHistogramPKiPiiiiii_param_2];
	ld.param.u32 	%r30, [_Z18calculateHistogramPKiPiiiiii_param_3];
	ld.param.u32 	%r31, [_Z18calculateHistogramPKiPiiiiii_param_4];
	ld.param.u32 	%r32, [_Z18calculateHistogramPKiPiiiiii_param_5];
	ld.param.u32 	%r33, [_Z18calculateHistogramPKiPiiiiii_param_6];
	cvta.to.global.u64 	%rd1, %rd5;
	mov.u32 	%r1, %tid.x;
	setp.ge.u32 	%p1, %r1, %r31;
	@%p1 bra 	$L__BB0_2;
	shl.b32 	%r34, %r1, 2;
	mov.u32 	%r35, sharedHist;
	add.s32 	%r36, %r35, %r34;
	mov.b32 	%r37, 0;
	st.shared.u32 	[%r36], %r37;
$L__BB0_2:
	bar.sync 	0;
	mov.u32 	%r2, %ctaid.x;
	mul.lo.s32 	%r3, %r30, %r2;
	sub.s32 	%r4, %r33, %r32;
	setp.ge.s32 	%p2, %r1, %r30;
	add.s32 	%r105, %r1, %r3;
	setp.ge.s32 	%p3, %r105, %r29;
	or.pred  	%p4, %p2, %p3;
	@%p4 bra 	$L__BB0_5;
	add.u64 	%rd6, %SP, 0;
	add.u64 	%rd2, %SPL, 0;
	mov.u32 	%r6, %ntid.x;
	cvta.to.global.u64 	%rd3, %rd4;
	div.s32 	%r7, %r4, %r31;
	mov.u64 	%rd9, $str;
	mov.u32 	%r106, %r1;
$L__BB0_4:
	mul.wide.s32 	%rd7, %r105, 4;
	add.s64 	%rd8, %rd3, %rd7;
	ld.global.u32 	%r39, [%rd8];
	sub.s32 	%r40, %r39, %r32;
	div.u32 	%r41, %r40, %r7;
	shl.b32 	%r42, %r41, 2;
	mov.u32 	%r43, sharedHist;
	add.s32 	%r44, %r43, %r42;
	atom.shared.add.u32 	%r45, [%r44], 1;
	st.local.v2.u32 	[%rd2], {%r2, %r1};
	st.local.v2.u32 	[%rd2+8], {%r41, %r105};
	st.local.u32 	[%rd2+16], %r39;
	cvta.global.u64 	%rd10, %rd9;
	{ // callseq 0, 0
	.param .b64 param0;
	st.param.b64 	[param0], %rd10;
	.param .b64 param1;
	st.param.b64 	[param1], %rd6;
	.param .b32 retval0;
	call.uni (retval0), 
	vprintf, 
	(
	param0, 
	param1
	);
	ld.param.b32 	%r46, [retval0];
	} // callseq 0
	add.s32 	%r106, %r106, %r6;
	setp.lt.s32 	%p5, %r106, %r30;
	add.s32 	%r105, %r106, %r3;
	setp.lt.s32 	%p6, %r105, %r29;
	and.pred  	%p7, %p5, %p6;
	@%p7 bra 	$L__BB0_4;
$L__BB0_5:
	bar.sync 	0;
	setp.ne.s32 	%p8, %r1, 0;
	setp.lt.s32 	%p9, %r31, 1;
	or.pred  	%p10, %p8, %p9;
	@%p10 bra 	$L__BB0_17;
	mul.lo.s32 	%r12, %r31, %r2;
	and.b32  	%r13, %r31, 7;
	setp.lt.u32 	%p11, %r31, 8;
	mov.b32 	%r111, 0;
	@%p11 bra 	$L__BB0_9;
	and.b32  	%r111, %r31, 2147483640;
	neg.s32 	%r109, %r111;
	mov.u32 	%r50, sharedHist;
	add.s32 	%r108, %r50, 16;
	add.s32 	%r107, %r12, 3;
$L__BB0_8:
	.pragma "nounroll";
	add.s32 	%r51, %r107, -3;
	mul.wide.u32 	%rd12, %r51, 4;
	add.s64 	%rd13, %rd1, %rd12;
	ld.shared.v4.u32 	{%r52, %r53, %r54, %r55}, [%r108+-16];
	atom.global.add.u32 	%r56, [%rd13], %r52;
	add.s32 	%r57, %r107, -2;
	mul.wide.u32 	%rd14, %r57, 4;
	add.s64 	%rd15, %rd1, %rd14;
	atom.global.add.u32 	%r58, [%rd15], %r53;
	add.s32 	%r59, %r107, -1;
	mul.wide.u32 	%rd16, %r59, 4;
	add.s64 	%rd17, %rd1, %rd16;
	atom.global.add.u32 	%r60, [%rd17], %r54;
	add.s32 	%r61, %r107, 4;
	mul.wide.u32 	%rd18, %r107, 4;
	add.s64 	%rd19, %rd1, %rd18;
	atom.global.add.u32 	%r62, [%rd19], %r55;
	add.s32 	%r63, %r107, 1;
	mul.wide.u32 	%rd20, %r63, 4;
	add.s64 	%rd21, %rd1, %rd20;
	ld.shared.v4.u32 	{%r64, %r65, %r66, %r67}, [%r108];
	atom.global.add.u32 	%r68, [%rd21], %r64;
	add.s32 	%r69, %r107, 2;
	mul.wide.u32 	%rd22, %r69, 4;
	add.s64 	%rd23, %rd1, %rd22;
	atom.global.add.u32 	%r70, [%rd23], %r65;
	add.s32 	%r71, %r107, 3;
	mul.wide.u32 	%rd24, %r71, 4;
	add.s64 	%rd25, %rd1, %rd24;
	atom.global.add.u32 	%r72, [%rd25], %r66;
	mul.wide.u32 	%rd26, %r61, 4;
	add.s64 	%rd27, %rd1, %rd26;
	atom.global.add.u32 	%r73, [%rd27], %r67;
	add.s32 	%r109, %r109, 8;
	add.s32 	%r108, %r108, 32;
	add.s32 	%r107, %r107, 8;
	setp.ne.s32 	%p12, %r109, 0;
	@%p12 bra 	$L__BB0_8;
$L__BB0_9:
	setp.eq.s32 	%p13, %r13, 0;
	@%p13 bra 	$L__BB0_17;
	and.b32  	%r24, %r31, 3;
	setp.lt.u32 	%p14, %r13, 4;
	@%p14 bra 	$L__BB0_12;
	add.s32 	%r74, %r111, %r12;
	mul.wide.u32 	%rd28, %r74, 4;
	add.s64 	%rd29, %rd1, %rd28;
	shl.b32 	%r75, %r111, 2;
	mov.u32 	%r76, sharedHist;
	add.s32 	%r77, %r76, %r75;
	ld.shared.u32 	%r78, [%r77];
	atom.global.add.u32 	%r79, [%rd29], %r78;
	add.s32 	%r80, %r74, 1;
	mul.wide.u32 	%rd30, %r80, 4;
	add.s64 	%rd31, %rd1, %rd30;
	ld.shared.u32 	%r81, [%r77+4];
	atom.global.add.u32 	%r82, [%rd31], %r81;
	add.s32 	%r83, %r74, 2;
	mul.wide.u32 	%rd32, %r83, 4;
	add.s64 	%rd33, %rd1, %rd32;
	ld.shared.u32 	%r84, [%r77+8];
	atom.global.add.u32 	%r85, [%rd33], %r84;
	add.s32 	%r86, %r74, 3;
	mul.wide.u32 	%rd34, %r86, 4;
	add.s64 	%rd35, %rd1, %rd34;
	ld.shared.u32 	%r87, [%r77+12];
	atom.global.add.u32 	%r88, [%rd35], %r87;
	add.s32 	%r111, %r111, 4;
$L__BB0_12:
	setp.eq.s32 	%p15, %r24, 0;
	@%p15 bra 	$L__BB0_17;
	setp.eq.s32 	%p16, %r24, 1;
	@%p16 bra 	$L__BB0_15;
	add.s32 	%r89, %r111, %r12;
	mul.wide.u32 	%rd36, %r89, 4;
	add.s64 	%rd37, %rd1, %rd36;
	shl.b32 	%r90, %r111, 2;
	mov.u32 	%r91, sharedHist;
	add.s32 	%r92, %r91, %r90;
	ld.shared.u32 	%r93, [%r92];
	atom.global.add.u32 	%r94, [%rd37], %r93;
	add.s32 	%r95, %r89, 1;
	mul.wide.u32 	%rd38, %r95, 4;
	add.s64 	%rd39, %rd1, %rd38;
	ld.shared.u32 	%r96, [%r92+4];
	atom.global.add.u32 	%r97, [%rd39], %r96;
	add.s32 	%r111, %r111, 2;
$L__BB0_15:
	and.b32  	%r98, %r31, 1;
	setp.eq.b32 	%p17, %r98, 1;
	not.pred 	%p18, %p17;
	@%p18 bra 	$L__BB0_17;
	add.s32 	%r99, %r111, %r12;
	mul.wide.u32 	%rd40, %r99, 4;
	add.s64 	%rd41, %rd1, %rd40;
	shl.b32 	%r100, %r111, 2;
	mov.u32 	%r101, sharedHist;
	add.s32 	%r102, %r101, %r100;
	ld.shared.u32 	%r103, [%r102];
	atom.global.add.u32 	%r104, [%rd41], %r103;
$L__BB0_17:
	bar.sync 	0;
	ret;

}


// ===== COMPILED SASS (sm_100) =====

	.target	sm_100

	.elftype	@"ET_EXEC"


//--------------------- .note.nv.tkinfo           --------------------------
	.section	.note.nv.tkinfo,"",@"SHT_NOTE"
	.sectionflags	@"SHF_NOTE_NV_TKINFO"
	.tkinfo
        /*0018*/ 	.word	0x00000002
        /*0030*/ 	.string	""
        /*0030*/ 	.string	"ptxas"
        /*0030*/ 	.string	"Cuda compilation tools, release 13.0, V13.0.88"
        /*0030*/ 	.string	"Build cuda_13.0.r13.0/compiler.36424714_0"
        /*0030*/ 	.string	"-arch sm_100 -m 64 "



//--------------------- .note.nv.cuinfo           --------------------------
	.section	.note.nv.cuinfo,"",@"SHT_NOTE"
	.sectionflags	@"SHF_NOTE_NV_CUINFO"
        /*0018*/ 	.short	0x0002
        /*001a*/ 	.short	0x0064
        /*001c*/ 	.short	0x0082
	.zero		2


//--------------------- .nv.info                  --------------------------
	.section	.nv.info,"",@"SHT_CUDA_INFO"
	.align	4


	//----- nvinfo : EIATTR_REGCOUNT
	.align		4
        /*0000*/ 	.byte	0x04, 0x2f
        /*0002*/ 	.short	(.L_2 - .L_1)
	.align		4
.L_1:
        /*0004*/ 	.word	index@(_Z18calculateHistogramPKiPiiiiii)
        /*0008*/ 	.word	0x00000020


	//----- nvinfo : EIATTR_FRAME_SIZE
	.align		4
.L_2:
        /*000c*/ 	.byte	0x04, 0x11
        /*000e*/ 	.short	(.L_4 - .L_3)
	.align		4
.L_3:
        /*0010*/ 	.word	index@(_Z18calculateHistogramPKiPiiiiii)
        /*0014*/ 	.word	0x00000018


	//----- nvinfo : EIATTR_MIN_STACK_SIZE
	.align		4
.L_4:
        /*0018*/ 	.byte	0x04, 0x12
        /*001a*/ 	.short	(.L_6 - .L_5)
	.align		4
.L_5:
        /*001c*/ 	.word	index@(_Z18calculateHistogramPKiPiiiiii)
        /*0020*/ 	.word	0x00000018
.L_6:


//--------------------- .nv.compat                --------------------------
	.section	.nv.compat,"",@"SHT_CUDA_COMPAT_INFO"
	.align	4
        /*0000*/ 	.byte	0x02, 0x09, 0x00, 0x00, 0x02, 0x02, 0x01, 0x00, 0x02, 0x05, 0x05, 0x00, 0x03, 0x07, 0x01, 0x01
        /*0010*/ 	.byte	0x02, 0x03, 0x00, 0x00, 0x02, 0x06, 0x01, 0x00, 0x04, 0x0b, 0x08, 0x00, 0x09, 0x00, 0x00, 0x00
        /*0020*/ 	.byte	0x00, 0x00, 0x00, 0x00


//--------------------- .nv.info._Z18calculateHistogramPKiPiiiiii --------------------------
	.section	.nv.info._Z18calculateHistogramPKiPiiiiii,"",@"SHT_CUDA_INFO"
	.sectionflags	@""
	.align	4


	//----- nvinfo : EIATTR_CUDA_API_VERSION
	.align		4
        /*0000*/ 	.byte	0x04, 0x37
        /*0002*/ 	.short	(.L_8 - .L_7)
.L_7:
        /*0004*/ 	.word	0x00000082


	//----- nvinfo : EIATTR_KPARAM_INFO
	.align		4
.L_8:
        /*0008*/ 	.byte	0x04, 0x17
        /*000a*/ 	.short	(.L_10 - .L_9)
.L_9:
        /*000c*/ 	.word	0x00000000
        /*0010*/ 	.short	0x0006
        /*0012*/ 	.short	0x0020
        /*0014*/ 	.byte	0x00, 0xf0, 0x11, 0x00


	//----- nvinfo : EIATTR_KPARAM_INFO
	.align		4
.L_10:
        /*0018*/ 	.byte	0x04, 0x17
        /*001a*/ 	.short	(.L_12 - .L_11)
.L_11:
        /*001c*/ 	.word	0x00000000
        /*0020*/ 	.short	0x0005
        /*0022*/ 	.short	0x001c
        /*0024*/ 	.byte	0x00, 0xf0, 0x11, 0x00


	//----- nvinfo : EIATTR_KPARAM_INFO
	.align		4
.L_12:
        /*0028*/ 	.byte	0x04, 0x17
        /*002a*/ 	.short	(.L_14 - .L_13)
.L_13:
        /*002c*/ 	.word	0x00000000
        /*0030*/ 	.short	0x0004
        /*0032*/ 	.short	0x0018
        /*0034*/ 	.byte	0x00, 0xf0, 0x11, 0x00


	//----- nvinfo : EIATTR_KPARAM_INFO
	.align		4
.L_14:
        /*0038*/ 	.byte	0x04, 0x17
        /*003a*/ 	.short	(.L_16 - .L_15)
.L_15:
        /*003c*/ 	.word	0x00000000
        /*0040*/ 	.short	0x0003
        /*0042*/ 	.short	0x0014
        /*0044*/ 	.byte	0x00, 0xf0, 0x11, 0x00


	//----- nvinfo : EIATTR_KPARAM_INFO
	.align		4
.L_16:
        /*0048*/ 	.byte	0x04, 0x17
        /*004a*/ 	.short	(.L_18 - .L_17)
.L_17:
        /*004c*/ 	.word	0x00000000
        /*0050*/ 	.short	0x0002
        /*0052*/ 	.short	0x0010
        /*0054*/ 	.byte	0x00, 0xf0, 0x11, 0x00


	//----- nvinfo : EIATTR_KPARAM_INFO
	.align		4
.L_18:
        /*0058*/ 	.byte	0x04, 0x17
        /*005a*/ 	.short	(.L_20 - .L_19)
.L_19:
        /*005c*/ 	.word	0x00000000
        /*0060*/ 	.short	0x0001
        /*0062*/ 	.short	0x0008
        /*0064*/ 	.byte	0x00, 0xf5, 0x21, 0x00


	//----- nvinfo : EIATTR_KPARAM_INFO
	.align		4
.L_20:
        /*0068*/ 	.byte	0x04, 0x17
        /*006a*/ 	.short	(.L_22 - .L_21)
.L_21:
        /*006c*/ 	.word	0x00000000
        /*0070*/ 	.short	0x0000
        /*0072*/ 	.short	0x0000
        /*0074*/ 	.byte	0x00, 0xf5, 0x21, 0x00


	//----- nvinfo : EIATTR_SPARSE_MMA_MASK
	.align		4
.L_22:
        /*0078*/ 	.byte	0x03, 0x50
        /*007a*/ 	.short	0x0000


	//----- nvinfo : EIATTR_MAXREG_COUNT
	.align		4
        /*007c*/ 	.byte	0x03, 0x1b
        /*007e*/ 	.short	0x00ff


	//----- nvinfo : EIATTR_NUM_BARRIERS
	.align		4
        /*0080*/ 	.byte	0x02, 0x4c
        /*0082*/ 	.byte	0x01
	.zero		1


	//----- nvinfo : EIATTR_EXTERNS
	.align		4
        /*0084*/ 	.byte	0x04, 0x0f
        /*0086*/ 	.short	(.L_24 - .L_23)


	//   ....[0]....
	.align		4
.L_23:
        /*0088*/ 	.word	index@(vprintf)


	//----- nvinfo : EIATTR_MERCURY_ISA_VERSION
	.align		4
.L_24:
        /*008c*/ 	.byte	0x03, 0x5f
        /*008e*/ 	.short	0x0101


	//----- nvinfo : EIATTR_INT_WARP_WIDE_INSTR_OFFSETS
	.align		4
        /*0090*/ 	.byte	0x04, 0x31
        /*0092*/ 	.short	(.L_26 - .L_25)


	//   ....[0]....
.L_25:
        /*0094*/ 	.word	0x00000760


	//   ....[1]....
        /*0098*/ 	.word	0x00000a80


	//   ....[2]....
        /*009c*/ 	.word	0x00000c90


	//   ....[3]....
        /*00a0*/ 	.word	0x00000de0


	//----- nvinfo : EIATTR_VRC_CTA_INIT_COUNT
	.align		4
.L_26:
        /*00a4*/ 	.byte	0x02, 0x4a
	.zero		1
	.zero		1


	//----- nvinfo : EIATTR_SYSCALL_OFFSETS
	.align		4
        /*00a8*/ 	.byte	0x04, 0x46
        /*00aa*/ 	.short	(.L_28 - .L_27)


	//   ....[0]....
.L_27:
        /*00ac*/ 	.word	0x000005b0


	//----- nvinfo : EIATTR_EXIT_INSTR_OFFSETS
	.align		4
.L_28:
        /*00b0*/ 	.byte	0x04, 0x1c
        /*00b2*/ 	.short	(.L_30 - .L_29)


	//   ....[0]....
.L_29:
        /*00b4*/ 	.word	0x00000ed0


	//----- nvinfo : EIATTR_CRS_STACK_SIZE
	.align		4
.L_30:
        /*00b8*/ 	.byte	0x04, 0x1e
        /*00ba*/ 	.short	(.L_32 - .L_31)
.L_31:
        /*00bc*/ 	.word	0x00000000


	//----- nvinfo : EIATTR_CBANK_PARAM_SIZE
	.align		4
.L_32:
        /*00c0*/ 	.byte	0x03, 0x19
        /*00c2*/ 	.short	0x0024


	//----- nvinfo : EIATTR_PARAM_CBANK
	.align		4
        /*00c4*/ 	.byte	0x04, 0x0a
        /*00c6*/ 	.short	(.L_34 - .L_33)
	.align		4
.L_33:
        /*00c8*/ 	.word	index@(.nv.constant0._Z18calculateHistogramPKiPiiiiii)
        /*00cc*/ 	.short	0x0380
        /*00ce*/ 	.short	0x0024


	//----- nvinfo : EIATTR_SW_WAR
	.align		4
.L_34:
        /*00d0*/ 	.byte	0x04, 0x36
        /*00d2*/ 	.short	(.L_36 - .L_35)
.L_35:
        /*00d4*/ 	.word	0x00000008
.L_36:


//--------------------- .nv.callgraph             --------------------------
	.section	.nv.callgraph,"",@"SHT_CUDA_CALLGRAPH"
	.align	4
	.sectionentsize	8
	.align		4
        /*0000*/ 	.word	0x00000000
	.align		4
        /*0004*/ 	.word	0xffffffff
	.align		4
        /*0008*/ 	.word	index@(_Z18calculateHistogramPKiPiiiiii)
	.align		4
        /*000c*/ 	.word	index@(vprintf)
	.align		4
        /*0010*/ 	.word	0x00000000
	.align		4
        /*0014*/ 	.word	0xfffffffe
	.align		4
        /*0018*/ 	.word	0x00000000
	.align		4
        /*001c*/ 	.word	0xfffffffd
	.align		4
        /*0020*/ 	.word	0x00000000
	.align		4
        /*0024*/ 	.word	0xfffffffc


//--------------------- .nv.constant4             --------------------------
	.section	.nv.constant4,"a",@progbits
	.align	8
	.align		8
.nv.constant4:
        /*0000*/ 	.dword	vprintf
	.align		8
        /*0008*/ 	.dword	$str


//--------------------- .text._Z18calculateHistogramPKiPiiiiii --------------------------
	.section	.text._Z18calculateHistogramPKiPiiiiii,"ax",@progbits
	.align	128
        .global         _Z18calculateHistogramPKiPiiiiii
        .type           _Z18calculateHistogramPKiPiiiiii,@function
        .size           _Z18calculateHistogramPKiPiiiiii,(.L_x_10 - _Z18calculateHistogramPKiPiiiiii)
        .other          _Z18calculateHistogramPKiPiiiiii,@"STO_CUDA_ENTRY STV_DEFAULT"
_Z18calculateHistogramPKiPiiiiii:
.text._Z18calculateHistogramPKiPiiiiii:
[----:B------:R-:W0:Y:S01]  /*0000*/  LDC R1, c[0x0][0x37c] ;  /* 0x0000df00ff017b82 */ /* 0x000e220000000800 */
[----:B------:R-:W1:Y:S07]  /*0010*/  S2R R17, SR_TID.X ;  /* 0x0000000000117919 */ /* 0x000e6e0000002100 */
[----:B------:R-:W1:Y:S01]  /*0020*/  LDC R0, c[0x0][0x398] ;  /* 0x0000e600ff007b82 */ /* 0x000e620000000800 */
[----:B------:R-:W2:Y:S01]  /*0030*/  LDCU.64 UR8, c[0x0][0x390] ;  /* 0x00007200ff0877ac */ /* 0x000ea20008000a00 */
[----:B0-----:R-:W-:Y:S01]  /*0040*/  VIADD R1, R1, 0xffffffe8 ;  /* 0xffffffe801017836 */ /* 0x001fe20000000000 */
[----:B------:R-:W2:Y:S01]  /*0050*/  S2R R16, SR_CTAID.X ;  /* 0x0000000000107919 */ /* 0x000ea20000002500 */
[----:B------:R-:W0:Y:S04]  /*0060*/  LDCU UR4, c[0x0][0x2f8] ;  /* 0x00005f00ff0477ac */ /* 0x000e280008000800 */
[----:B------:R-:W3:Y:S01]  /*0070*/  LDC R7, c[0x0][0x39c] ;  /* 0x0000e700ff077b82 */ /* 0x000ee20000000800 */
[----:B------:R-:W4:Y:S01]  /*0080*/  LDCU UR5, c[0x0][0x2fc] ;  /* 0x00005f80ff0577ac */ /* 0x000f220008000800 */
[----:B------:R-:W3:Y:S01]  /*0090*/  LDCU UR6, c[0x0][0x3a0] ;  /* 0x00007400ff0677ac */ /* 0x000ee20008000800 */
[----:B------:R-:W0:Y:S01]  /*00a0*/  LDCU.64 UR36, c[0x0][0x358] ;  /* 0x00006b00ff2477ac */ /* 0x000e220008000a00 */
[----:B------:R-:W0:Y:S01]  /*00b0*/  LDCU UR38, c[0x0][0x39c] ;  /* 0x00007380ff2677ac */ /* 0x000e220008000800 */
[----:B------:R-:W0:Y:S01]  /*00c0*/  LDCU.64 UR40, c[0x0][0x390] ;  /* 0x00007200ff2877ac */ /* 0x000e220008000a00 */
[----:B-1----:R-:W-:-:S02]  /*00d0*/  ISETP.GE.U32.AND P0, PT, R17, R0, PT ;  /* 0x000000001100720c */ /* 0x002fc40003f06070 */
[----:B---3--:R-:W-:Y:S01]  /*00e0*/  IADD3 R7, PT, PT, -R7, UR6, RZ ;  /* 0x0000000607077c10 */ /* 0x008fe2000fffe1ff */
[----:B--2---:R-:W-:-:S10]  /*00f0*/  IMAD R9, R16, UR9, R17 ;  /* 0x0000000910097c24 */ /* 0x004fd4000f8e0211 */
[----:B------:R-:W1:Y:S01]  /*0100*/  @!P0 S2R R3, SR_CgaCtaId ;  /* 0x0000000000038919 */ /* 0x000e620000008800 */
[----:B------:R-:W-:-:S04]  /*0110*/  @!P0 MOV R2, 0x400 ;  /* 0x0000040000028802 */ /* 0x000fc80000000f00 */
[----:B-1----:R-:W-:-:S04]  /*0120*/  @!P0 LEA R2, R3, R2, 0x18 ;  /* 0x0000000203028211 */ /* 0x002fc800078ec0ff */
[----:B------:R-:W-:Y:S02]  /*0130*/  @!P0 LEA R3, R17, R2, 0x2 ;  /* 0x0000000211038211 */ /* 0x000fe400078e10ff */
[----:B0-----:R-:W-:-:S03]  /*0140*/  IADD3 R2, P1, PT, R1, UR4, RZ ;  /* 0x0000000401027c10 */ /* 0x001fc6000ff3e0ff */
[----:B------:R0:W-:Y:S01]  /*0150*/  @!P0 STS [R3], RZ ;  /* 0x000000ff03008388 */ /* 0x0001e20000000800 */
[----:B------:R-:W-:Y:S01]  /*0160*/  BAR.SYNC.DEFER_BLOCKING 0x0 ;  /* 0x0000000000007b1d */ /* 0x000fe20000010000 */
[----:B------:R-:W-:Y:S01]  /*0170*/  ISETP.GE.AND P0, PT, R9, UR8, PT ;  /* 0x0000000809007c0c */ /* 0x000fe2000bf06270 */
[----:B----4-:R-:W-:-:S03]  /*0180*/  IMAD.X R18, RZ, RZ, UR5, P1 ;  /* 0x00000005ff127e24 */ /* 0x010fc600088e06ff */
[----:B------:R-:W-:-:S13]  /*0190*/  ISETP.GE.OR P0, PT, R17, UR9, P0 ;  /* 0x0000000911007c0c */ /* 0x000fda0008706670 */
[----:B0-----:R-:W-:Y:S05]  /*01a0*/  @P0 BRA `(.L_x_0) ;  /* 0x0000000400180947 */ /* 0x001fea0003800000 */
[-C--:B------:R-:W-:Y:S01]  /*01b0*/  IABS R6, R0.reuse ;  /* 0x0000000000067213 */ /* 0x080fe20000000000 */
[----:B------:R-:W0:Y:S01]  /*01c0*/  LDC R19, c[0x0][0x360] ;  /* 0x0000d800ff137b82 */ /* 0x000e220000000800 */
[----:B------:R-:W-:Y:S02]  /*01d0*/  IABS R8, R7 ;  /* 0x0000000700087213 */ /* 0x000fe40000000000 */
[----:B------:R-:W1:Y:S01]  /*01e0*/  I2F.RP R3, R6 ;  /* 0x0000000600037306 */ /* 0x000e620000209400 */
[----:B------:R-:W-:Y:S02]  /*01f0*/  LOP3.LUT R7, R7, R0, RZ, 0x3c, !PT ;  /* 0x0000000007077212 */ /* 0x000fe400078e3cff */
[----:B------:R-:W-:Y:S02]  /*0200*/  MOV R23, R17 ;  /* 0x0000001100177202 */ /* 0x000fe40000000f00 */
[----:B------:R-:W-:-:S03]  /*0210*/  ISETP.GE.AND P1, PT, R7, RZ, PT ;  /* 0x000000ff0700720c */ /* 0x000fc60003f26270 */
[----:B-1----:R-:W1:Y:S02]  /*0220*/  MUFU.RCP R3, R3 ;  /* 0x0000000300037308 */ /* 0x002e640000001000 */
[----:B-1----:R-:W-:-:S06]  /*0230*/  IADD3 R4, PT, PT, R3, 0xffffffe, RZ ;  /* 0x0ffffffe03047810 */ /* 0x002fcc0007ffe0ff */
[----:B------:R1:W2:Y:S02]  /*0240*/  F2I.FTZ.U32.TRUNC.NTZ R5, R4 ;  /* 0x0000000400057305 */ /* 0x0002a4000021f000 */
[----:B-1----:R-:W-:Y:S02]  /*0250*/  HFMA2 R4, -RZ, RZ, 0, 0 ;  /* 0x00000000ff047431 */ /* 0x002fe400000001ff */
[----:B--2---:R-:W-:-:S04]  /*0260*/  IMAD.MOV R11, RZ, RZ, -R5 ;  /* 0x000000ffff0b7224 */ /* 0x004fc800078e0a05 */
[----:B------:R-:W-:-:S04]  /*0270*/  IMAD R11, R11, R6, RZ ;  /* 0x000000060b0b7224 */ /* 0x000fc800078e02ff */
[----:B------:R-:W-:-:S06]  /*0280*/  IMAD.HI.U32 R5, R5, R11, R4 ;  /* 0x0000000b05057227 */ /* 0x000fcc00078e0004 */
[----:B------:R-:W-:-:S04]  /*0290*/  IMAD.HI.U32 R22, R5, R8, RZ ;  /* 0x0000000805167227 */ /* 0x000fc800078e00ff */
[----:B------:R-:W-:-:S04]  /*02a0*/  IMAD.MOV R3, RZ, RZ, -R22 ;  /* 0x000000ffff037224 */ /* 0x000fc800078e0a16 */
[----:B------:R-:W-:-:S05]  /*02b0*/  IMAD R3, R6, R3, R8 ;  /* 0x0000000306037224 */ /* 0x000fca00078e0208 */
[----:B------:R-:W-:-:S13]  /*02c0*/  ISETP.GT.U32.AND P2, PT, R6, R3, PT ;  /* 0x000000030600720c */ /* 0x000fda0003f44070 */
[-C--:B------:R-:W-:Y:S01]  /*02d0*/  @!P2 IADD3 R3, PT, PT, R3, -R6.reuse, RZ ;  /* 0x800000060303a210 */ /* 0x080fe20007ffe0ff */
[----:B------:R-:W-:Y:S01]  /*02e0*/  @!P2 VIADD R22, R22, 0x1 ;  /* 0x000000011616a836 */ /* 0x000fe20000000000 */
[----:B------:R-:W-:Y:S02]  /*02f0*/  ISETP.NE.AND P2, PT, R0, RZ, PT ;  /* 0x000000ff0000720c */ /* 0x000fe40003f45270 */
[----:B------:R-:W-:-:S13]  /*0300*/  ISETP.GE.U32.AND P0, PT, R3, R6, PT ;  /* 0x000000060300720c */ /* 0x000fda0003f06070 */
[----:B------:R-:W-:-:S05]  /*0310*/  @P0 IADD3 R22, PT, PT, R22, 0x1, RZ ;  /* 0x0000000116160810 */ /* 0x000fca0007ffe0ff */
[----:B------:R-:W-:Y:S01]  /*0320*/  @!P1 IMAD.MOV R22, RZ, RZ, -R22 ;  /* 0x000000ffff169224 */ /* 0x000fe200078e0a16 */
[----:B0-----:R-:W-:-:S07]  /*0330*/  @!P2 LOP3.LUT R22, RZ, R0, RZ, 0x33, !PT ;  /* 0x00000000ff16a212 */ /* 0x001fce00078e33ff */
.L_x_2:
[----:B------:R-:W0:Y:S02]  /*0340*/  LDC.64 R4, c[0x0][0x380] ;  /* 0x0000e000ff047b82 */ /* 0x000e240000000a00 */
[----:B0-----:R-:W-:-:S05]  /*0350*/  IMAD.WIDE R4, R9, 0x4, R4 ;  /* 0x0000000409047825 */ /* 0x001fca00078e0204 */
[----:B------:R-:W2:Y:S01]  /*0360*/  LDG.E R0, desc[UR36][R4.64] ;  /* 0x0000002404007981 */ /* 0x000ea2000c1e1900 */
[----:B------:R-:W0:Y:S01]  /*0370*/  I2F.U32.RP R10, R22 ;  /* 0x00000016000a7306 */ /* 0x000e220000209000 */
[----:B------:R-:W-:Y:S01]  /*0380*/  IADD3 R3, PT, PT, RZ, -R22, RZ ;  /* 0x80000016ff037210 */ /* 0x000fe20007ffe0ff */
[----:B------:R-:W-:Y:S05]  /*0390*/  YIELD ;  /* 0x0000000000007946 */ /* 0x000fea0003800000 */
[----:B------:R-:W1:Y:S01]  /*03a0*/  S2UR UR5, SR_CgaCtaId ;  /* 0x00000000000579c3 */ /* 0x000e620000008800 */
[----:B------:R-:W-:Y:S01]  /*03b0*/  ISETP.NE.U32.AND P2, PT, R22, RZ, PT ;  /* 0x000000ff1600720c */ /* 0x000fe20003f45070 */
[----:B------:R-:W-:Y:S01]  /*03c0*/  UMOV UR4, 0x400 ;  /* 0x0000040000047882 */ /* 0x000fe20000000000 */
[----:B------:R3:W-:Y:S01]  /*03d0*/  STL.64 [R1], R16 ;  /* 0x0000001001007387 */ /* 0x0007e20000100a00 */
[----:B0-----:R-:W0:Y:S01]  /*03e0*/  MUFU.RCP R10, R10 ;  /* 0x0000000a000a7308 */ /* 0x001e220000001000 */
[----:B-1----:R-:W-:Y:S01]  /*03f0*/  ULEA UR4, UR5, UR4, 0x18 ;  /* 0x0000000405047291 */ /* 0x002fe2000f8ec0ff */
[----:B0-----:R-:W-:Y:S01]  /*0400*/  VIADD R6, R10, 0xffffffe ;  /* 0x0ffffffe0a067836 */ /* 0x001fe20000000000 */
[----:B------:R-:W-:-:S05]  /*0410*/  MOV R10, 0x0 ;  /* 0x00000000000a7802 */ /* 0x000fca0000000f00 */
[----:B------:R0:W1:Y:S01]  /*0420*/  F2I.FTZ.U32.TRUNC.NTZ R7, R6 ;  /* 0x0000000600077305 */ /* 0x000062000021f000 */
[----:B------:R-:W4:Y:S01]  /*0430*/  LDC.64 R10, c[0x4][R10] ;  /* 0x010000000a0a7b82 */ /* 0x000f220000000a00 */
[----:B0-----:R-:W-:Y:S02]  /*0440*/  IMAD.MOV.U32 R6, RZ, RZ, RZ ;  /* 0x000000ffff067224 */ /* 0x001fe400078e00ff */
[----:B-1----:R-:W-:-:S04]  /*0450*/  IMAD R3, R3, R7, RZ ;  /* 0x0000000703037224 */ /* 0x002fc800078e02ff */
[----:B------:R-:W-:Y:S01]  /*0460*/  IMAD.HI.U32 R8, R7, R3, R6 ;  /* 0x0000000307087227 */ /* 0x000fe200078e0006 */
[----:B------:R-:W-:-:S03]  /*0470*/  MOV R7, R18 ;  /* 0x0000001200077202 */ /* 0x000fc60000000f00 */
[----:B------:R-:W-:Y:S01]  /*0480*/  IMAD.MOV.U32 R6, RZ, RZ, R2 ;  /* 0x000000ffff067224 */ /* 0x000fe200078e0002 */
[----:B--2---:R-:W-:Y:S01]  /*0490*/  IADD3 R3, PT, PT, R0, -UR38, RZ ;  /* 0x8000002600037c10 */ /* 0x004fe2000fffe0ff */
[----:B------:R3:W-:Y:S04]  /*04a0*/  STL [R1+0x10], R0 ;  /* 0x0000100001007387 */ /* 0x0007e80000100800 */
[----:B------:R-:W-:-:S04]  /*04b0*/  IMAD.HI.U32 R8, R8, R3, RZ ;  /* 0x0000000308087227 */ /* 0x000fc800078e00ff */
[----:B------:R-:W-:-:S04]  /*04c0*/  IMAD.MOV R4, RZ, RZ, -R8 ;  /* 0x000000ffff047224 */ /* 0x000fc800078e0a08 */
[----:B------:R-:W-:-:S05]  /*04d0*/  IMAD R3, R22, R4, R3 ;  /* 0x0000000416037224 */ /* 0x000fca00078e0203 */
[----:B------:R-:W-:-:S13]  /*04e0*/  ISETP.GE.U32.AND P0, PT, R3, R22, PT ;  /* 0x000000160300720c */ /* 0x000fda0003f06070 */
[----:B------:R-:W-:Y:S01]  /*04f0*/  @P0 IADD3 R3, PT, PT, -R22, R3, RZ ;  /* 0x0000000316030210 */ /* 0x000fe20007ffe1ff */
[----:B------:R-:W-:-:S03]  /*0500*/  @P0 VIADD R8, R8, 0x1 ;  /* 0x0000000108080836 */ /* 0x000fc60000000000 */
[----:B------:R-:W-:-:S13]  /*0510*/  ISETP.GE.U32.AND P1, PT, R3, R22, PT ;  /* 0x000000160300720c */ /* 0x000fda0003f26070 */
[----:B------:R-:W-:Y:S02]  /*0520*/  @P1 IADD3 R8, PT, PT, R8, 0x1, RZ ;  /* 0x0000000108081810 */ /* 0x000fe40007ffe0ff */
[----:B------:R-:W-:-:S04]  /*0530*/  @!P2 LOP3.LUT R8, RZ, R22, RZ, 0x33, !PT ;  /* 0x00000016ff08a212 */ /* 0x000fc800078e33ff */
[----:B------:R-:W-:Y:S01]  /*0540*/  LEA R3, R8, UR4, 0x2 ;  /* 0x0000000408037c11 */ /* 0x000fe2000f8e10ff */
[----:B------:R3:W-:Y:S01]  /*0550*/  STL.64 [R1+0x8], R8 ;  /* 0x0000080801007387 */ /* 0x0007e20000100a00 */
[----:B------:R-:W0:Y:S03]  /*0560*/  LDCU.64 UR4, c[0x4][0x8] ;  /* 0x01000100ff0477ac */ /* 0x000e260008000a00 */
[----:B------:R3:W-:Y:S01]  /*0570*/  ATOMS.POPC.INC.32 RZ, [R3+URZ] ;  /* 0x0000000003ff7f8c */ /* 0x0007e2000d8000ff */
[----:B0-----:R-:W-:Y:S01]  /*0580*/  IMAD.U32 R4, RZ, RZ, UR4 ;  /* 0x00000004ff047e24 */ /* 0x001fe2000f8e00ff */
[----:B---34-:R-:W-:-:S07]  /*0590*/  MOV R5, UR5 ;  /* 0x0000000500057c02 */ /* 0x018fce0008000f00 */
[----:B------:R-:W-:-:S07]  /*05a0*/  LEPC R20, `(.L_x_1) ;  /* 0x000000001014794e */ /* 0x000fce0000000000 */
[----:B------:R-:W-:Y:S05]  /*05b0*/  CALL.ABS.NOINC R10 ;  /* 0x000000000a007343 */ /* 0x000fea0003c00000 */
.L_x_1:
[----:B------:R-:W-:-:S04]  /*05c0*/  IMAD.IADD R23, R19, 0x1, R23 ;  /* 0x0000000113177824 */ /* 0x000fc800078e0217 */
[----:B------:R-:W-:Y:S01]  /*05d0*/  IMAD R9, R16, UR41, R23 ;  /* 0x0000002910097c24 */ /* 0x000fe2000f8e0217 */
[----:B------:R-:W-:-:S04]  /*05e0*/  ISETP.LT.AND P1, PT, R23, UR41, PT ;  /* 0x0000002917007c0c */ /* 0x000fc8000bf21270 */
[----:B------:R-:W-:-:S13]  /*05f0*/  ISETP.GE.AND P0, PT, R9, UR40, PT ;  /* 0x0000002809007c0c */ /* 0x000fda000bf06270 */
[----:B------:R-:W-:Y:S05]  /*0600*/  @!P0 BRA P1, `(.L_x_2) ;  /* 0xfffffffc004c8947 */ /* 0x000fea000083ffff */
.L_x_0:
[----:B------:R-:W-:Y:S05]  /*0610*/  WARPSYNC.ALL ;  /* 0x0000000000007948 */ /* 0x000fea0003800000 */
[----:B------:R-:W0:Y:S01]  /*0620*/  LDC R13, c[0x0][0x398] ;  /* 0x0000e600ff0d7b82 */ /* 0x000e220000000800 */
[----:B------:R-:W-:Y:S07]  /*0630*/  BSSY.RECONVERGENT B0, `(.L_x_3) ;  /* 0x0000088000007945 */ /* 0x000fee0003800200 */
[----:B------:R-:W-:Y:S01]  /*0640*/  BAR.SYNC.DEFER_BLOCKING 0x0 ;  /* 0x0000000000007b1d */ /* 0x000fe20000010000 */
[----:B0-----:R-:W-:-:S04]  /*0650*/  ISETP.GE.AND P0, PT, R13, 0x1, PT ;  /* 0x000000010d00780c */ /* 0x001fc80003f06270 */
[----:B------:R-:W-:-:S13]  /*0660*/  ISETP.NE.OR P0, PT, R17, RZ, !P0 ;  /* 0x000000ff1100720c */ /* 0x000fda0004705670 */
[----:B------:R-:W-:Y:S05]  /*0670*/  @P0 BRA `(.L_x_4) ;  /* 0x00000008000c0947 */ /* 0x000fea0003800000 */
[C---:B------:R-:W-:Y:S01]  /*0680*/  ISETP.GE.U32.AND P1, PT, R13.reuse, 0x8, PT ;  /* 0x000000080d00780c */ /* 0x040fe20003f26070 */
[----:B------:R-:W-:Y:S01]  /*0690*/  HFMA2 R0, -RZ, RZ, 0, 0 ;  /* 0x00000000ff007431 */ /* 0x000fe200000001ff */
[----:B------:R-:W-:-:S04]  /*06a0*/  LOP3.LUT R20, R13, 0x7, RZ, 0xc0, !PT ;  /* 0x000000070d147812 */ /* 0x000fc800078ec0ff */
[----:B------:R-:W-:-:S07]  /*06b0*/  ISETP.NE.AND P0, PT, R20, RZ, PT ;  /* 0x000000ff1400720c */ /* 0x000fce0003f05270 */
[----:B------:R-:W-:Y:S06]  /*06c0*/  @!P1 BRA `(.L_x_5) ;  /* 0x0000000000cc9947 */ /* 0x000fec0003800000 */
[----:B------:R-:W0:Y:S01]  /*06d0*/  S2UR UR5, SR_CgaCtaId ;  /* 0x00000000000579c3 */ /* 0x000e220000008800 */
[----:B------:R-:W-:Y:S01]  /*06e0*/  LOP3.LUT R0, R13, 0x7ffffff8, RZ, 0xc0, !PT ;  /* 0x7ffffff80d007812 */ /* 0x000fe200078ec0ff */
[----:B------:R-:W-:Y:S01]  /*06f0*/  UMOV UR4, 0x400 ;  /* 0x0000040000047882 */ /* 0x000fe20000000000 */
[----:B------:R-:W-:-:S03]  /*0700*/  IMAD R17, R16, R13, 0x3 ;  /* 0x0000000310117424 */ /* 0x000fc600078e020d */
[----:B------:R-:W-:Y:S02]  /*0710*/  IMAD.MOV R12, RZ, RZ, -R0 ;  /* 0x000000ffff0c7224 */ /* 0x000fe400078e0a00 */
[----:B------:R-:W1:Y:S01]  /*0720*/  LDC.64 R2, c[0x0][0x388] ;  /* 0x0000e200ff027b82 */ /* 0x000e620000000a00 */
[----:B0-----:R-:W-:-:S04]  /*0730*/  ULEA UR4, UR5, UR4, 0x18 ;  /* 0x0000000405047291 */ /* 0x001fc8000f8ec0ff */
[----:B------:R-:W-:-:S12]  /*0740*/  UIADD3 UR4, UPT, UPT, UR4, 0x10, URZ ;  /* 0x0000001004047890 */ /* 0x000fd8000fffe0ff */
.L_x_6:
[----:B------:R-:W0:Y:S01]  /*0750*/  S2R R14, SR_LANEID ;  /* 0x00000000000e7919 */ /* 0x000e220000000000 */
[----:B------:R-:W-:Y:S01]  /*0760*/  VOTEU.ANY UR5, UPT, PT ;  /* 0x0000000000057886 */ /* 0x000fe200038e0100 */
[C---:B------:R-:W-:Y:S01]  /*0770*/  IADD3 R15, PT, PT, R17.reuse, -0x3, RZ ;  /* 0xfffffffd110f7810 */ /* 0x040fe20007ffe0ff */
[----:B------:R-:W-:Y:S01]  /*0780*/  UFLO.U32 UR6, UR5 ;  /* 0x00000005000672bd */ /* 0x000fe200080e0000 */
[----:B------:R-:W2:Y:S01]  /*0790*/  LDS.128 R8, [UR4+-0x10] ;  /* 0xfffff004ff087984 */ /* 0x000ea20008000c00 */
[----:B------:R-:W-:Y:S01]  /*07a0*/  UPOPC UR5, UR5 ;  /* 0x00000005000572bf */ /* 0x000fe20008000000 */
[C---:B------:R-:W-:Y:S01]  /*07b0*/  VIADD R19, R17.reuse, 0xfffffffe ;  /* 0xfffffffe11137836 */ /* 0x040fe20000000000 */
[C---:B------:R-:W-:Y:S01]  /*07c0*/  IADD3 R21, PT, PT, R17.reuse, -0x1, RZ ;  /* 0xffffffff11157810 */ /* 0x040fe20007ffe0ff */
[----:B------:R-:W3:Y:S01]  /*07d0*/  LDS.128 R4, [UR4] ;  /* 0x00000004ff047984 */ /* 0x000ee20008000c00 */
[----:B------:R-:W-:Y:S01]  /*07e0*/  IADD3 R25, PT, PT, R17, 0x2, RZ ;  /* 0x0000000211197810 */ /* 0x000fe20007ffe0ff */
[----:B-1----:R-:W-:Y:S01]  /*07f0*/  IMAD.WIDE.U32 R18, R19, 0x4, R2 ;  /* 0x0000000413127825 */ /* 0x002fe200078e0002 */
[----:B------:R-:W-:-:S03]  /*0800*/  IADD3 R23, PT, PT, R17, 0x4, RZ ;  /* 0x0000000411177810 */ /* 0x000fc60007ffe0ff */
[----:B------:R-:W-:Y:S01]  /*0810*/  VIADD R27, R17, 0x3 ;  /* 0x00000003111b7836 */ /* 0x000fe20000000000 */
[----:B0-----:R-:W-:Y:S01]  /*0820*/  ISETP.EQ.U32.AND P1, PT, R14, UR6, PT ;  /* 0x000000060e007c0c */ /* 0x001fe2000bf22070 */
[----:B------:R-:W-:-:S04]  /*0830*/  IMAD.WIDE.U32 R14, R15, 0x4, R2 ;  /* 0x000000040f0e7825 */ /* 0x000fc800078e0002 */
[----:B--2---:R-:W-:Y:S02]  /*0840*/  IMAD R29, R8, UR5, RZ ;  /* 0x00000005081d7c24 */ /* 0x004fe4000f8e02ff */
[----:B------:R-:W-:Y:S02]  /*0850*/  IMAD R22, R9, UR5, RZ ;  /* 0x0000000509167c24 */ /* 0x000fe4000f8e02ff */
[----:B---3--:R-:W-:-:S04]  /*0860*/  IMAD R28, R7, UR5, RZ ;  /* 0x00000005071c7c24 */ /* 0x008fc8000f8e02ff */
[----:B------:R0:W-:Y:S01]  /*0870*/  @P1 REDG.E.ADD.STRONG.GPU desc[UR36][R14.64], R29 ;  /* 0x0000001d0e00198e */ /* 0x0001e2000c12e124 */
[----:B------:R-:W-:-:S03]  /*0880*/  IMAD.WIDE.U32 R8, R21, 0x4, R2 ;  /* 0x0000000415087825 */ /* 0x000fc600078e0002 */
[----:B------:R-:W-:Y:S01]  /*0890*/  @P1 REDG.E.ADD.STRONG.GPU desc[UR36][R18.64], R22 ;  /* 0x000000161200198e */ /* 0x000fe2000c12e124 */
[----:B------:R-:W-:Y:S02]  /*08a0*/  IMAD R10, R10, UR5, RZ ;  /* 0x000000050a0a7c24 */ /* 0x000fe4000f8e02ff */
[----:B------:R-:W-:Y:S02]  /*08b0*/  VIADD R7, R17, 0x1 ;  /* 0x0000000111077836 */ /* 0x000fe40000000000 */
[----:B------:R-:W-:Y:S01]  /*08c0*/  IMAD R21, R4, UR5, RZ ;  /* 0x0000000504157c24 */ /* 0x000fe2000f8e02ff */
[----:B------:R1:W-:Y:S01]  /*08d0*/  @P1 REDG.E.ADD.STRONG.GPU desc[UR36][R8.64], R10 ;  /* 0x0000000a0800198e */ /* 0x0003e2000c12e124 */
[----:B------:R-:W-:Y:S02]  /*08e0*/  IMAD R24, R5, UR5, RZ ;  /* 0x0000000505187c24 */ /* 0x000fe4000f8e02ff */
[----:B------:R-:W-:Y:S02]  /*08f0*/  IMAD R11, R11, UR5, RZ ;  /* 0x000000050b0b7c24 */ /* 0x000fe4000f8e02ff */
[----:B------:R-:W-:-:S02]  /*0900*/  IMAD R26, R6, UR5, RZ ;  /* 0x00000005061a7c24 */ /* 0x000fc4000f8e02ff */
[----:B------:R-:W-:-:S04]  /*0910*/  IMAD.WIDE.U32 R4, R17, 0x4, R2 ;  /* 0x0000000411047825 */ /* 0x000fc800078e0002 */
[--C-:B------:R-:W-:Y:S01]  /*0920*/  IMAD.WIDE.U32 R6, R7, 0x4, R2.reuse ;  /* 0x0000000407067825 */ /* 0x100fe200078e0002 */
[----:B------:R2:W-:Y:S03]  /*0930*/  @P1 REDG.E.ADD.STRONG.GPU desc[UR36][R4.64], R11 ;  /* 0x0000000b0400198e */ /* 0x0005e6000c12e124 */
[--C-:B0-----:R-:W-:Y:S01]  /*0940*/  IMAD.WIDE.U32 R14, R25, 0x4, R2.reuse ;  /* 0x00000004190e7825 */ /* 0x101fe200078e0002 */
[----:B------:R2:W-:Y:S03]  /*0950*/  @P1 REDG.E.ADD.STRONG.GPU desc[UR36][R6.64], R21 ;  /* 0x000000150600198e */ /* 0x0005e6000c12e124 */
[--C-:B-1----:R-:W-:Y:S01]  /*0960*/  IMAD.WIDE.U32 R8, R27, 0x4, R2.reuse ;  /* 0x000000041b087825 */ /* 0x102fe200078e0002 */
[----:B------:R2:W-:Y:S03]  /*0970*/  @P1 REDG.E.ADD.STRONG.GPU desc[UR36][R14.64], R24 ;  /* 0x000000180e00198e */ /* 0x0005e6000c12e124 */
[----:B------:R-:W-:Y:S01]  /*0980*/  IMAD.WIDE.U32 R18, R23, 0x4, R2 ;  /* 0x0000000417127825 */ /* 0x000fe200078e0002 */
[----:B------:R2:W-:Y:S03]  /*0990*/  @P1 REDG.E.ADD.STRONG.GPU desc[UR36][R8.64], R26 ;  /* 0x0000001a0800198e */ /* 0x0005e6000c12e124 */
[----:B------:R-:W-:Y:S01]  /*09a0*/  VIADD R12, R12, 0x8 ;  /* 0x000000080c0c7836 */ /* 0x000fe20000000000 */
[----:B------:R2:W-:Y:S04]  /*09b0*/  @P1 REDG.E.ADD.STRONG.GPU desc[UR36][R18.64], R28 ;  /* 0x0000001c1200198e */ /* 0x0005e8000c12e124 */
[----:B------:R-:W-:Y:S01]  /*09c0*/  ISETP.NE.AND P1, PT, R12, RZ, PT ;  /* 0x000000ff0c00720c */ /* 0x000fe20003f25270 */
[----:B------:R-:W-:Y:S01]  /*09d0*/  UIADD3 UR4, UPT, UPT, UR4, 0x20, URZ ;  /* 0x0000002004047890 */ /* 0x000fe2000fffe0ff */
[----:B------:R-:W-:-:S11]  /*09e0*/  IADD3 R17, PT, PT, R17, 0x8, RZ ;  /* 0x0000000811117810 */ /* 0x000fd60007ffe0ff */
[----:B--2---:R-:W-:Y:S05]  /*09f0*/  @P1 BRA `(.L_x_6) ;  /* 0xfffffffc00541947 */ /* 0x004fea000383ffff */
.L_x_5:
[----:B------:R-:W-:Y:S05]  /*0a00*/  @!P0 BRA `(.L_x_4) ;  /* 0x0000000400288947 */ /* 0x000fea0003800000 */
[----:B------:R-:W-:Y:S02]  /*0a10*/  ISETP.GE.U32.AND P0, PT, R20, 0x4, PT ;  /* 0x000000041400780c */ /* 0x000fe40003f06070 */
[----:B------:R-:W-:-:S04]  /*0a20*/  LOP3.LUT R12, R13, 0x3, RZ, 0xc0, !PT ;  /* 0x000000030d0c7812 */ /* 0x000fc800078ec0ff */
[----:B------:R-:W-:-:S07]  /*0a30*/  ISETP.NE.AND P1, PT, R12, RZ, PT ;  /* 0x000000ff0c00720c */ /* 0x000fce0003f25270 */
[----:B------:R-:W-:Y:S06]  /*0a40*/  @!P0 BRA `(.L_x_7) ;  /* 0x0000000000748947 */ /* 0x000fec0003800000 */
[----:B------:R-:W0:Y:S01]  /*0a50*/  S2R R3, SR_CgaCtaId ;  /* 0x0000000000037919 */ /* 0x000e220000008800 */
[----:B------:R-:W-:Y:S01]  /*0a60*/  MOV R2, 0x400 ;  /* 0x0000040000027802 */ /* 0x000fe20000000f00 */
[----:B------:R-:W1:Y:S01]  /*0a70*/  LDC.64 R14, c[0x0][0x388] ;  /* 0x0000e200ff0e7b82 */ /* 0x000e620000000a00 */
[----:B------:R-:W-:Y:S01]  /*0a80*/  VOTEU.ANY UR4, UPT, PT ;  /* 0x0000000000047886 */ /* 0x000fe200038e0100 */
[----:B------:R-:W2:Y:S01]  /*0a90*/  S2R R6, SR_LANEID ;  /* 0x0000000000067919 */ /* 0x000ea20000000000 */
[----:B------:R-:W-:Y:S01]  /*0aa0*/  UFLO.U32 UR5, UR4 ;  /* 0x00000004000572bd */ /* 0x000fe200080e0000 */
[----:B------:R-:W-:Y:S01]  /*0ab0*/  IMAD R7, R16, R13, R0 ;  /* 0x0000000d10077224 */ /* 0x000fe200078e0200 */
[----:B------:R-:W-:-:S03]  /*0ac0*/  UPOPC UR4, UR4 ;  /* 0x00000004000472bf */ /* 0x000fc60008000000 */
[C---:B------:R-:W-:Y:S01]  /*0ad0*/  VIADD R11, R7.reuse, 0x2 ;  /* 0x00000002070b7836 */ /* 0x040fe20000000000 */
[C---:B------:R-:W-:Y:S02]  /*0ae0*/  IADD3 R9, PT, PT, R7.reuse, 0x1, RZ ;  /* 0x0000000107097810 */ /* 0x040fe40007ffe0ff */
[----:B------:R-:W-:Y:S01]  /*0af0*/  IADD3 R17, PT, PT, R7, 0x3, RZ ;  /* 0x0000000307117810 */ /* 0x000fe20007ffe0ff */
[----:B-1----:R-:W-:Y:S01]  /*0b00*/  IMAD.WIDE.U32 R10, R11, 0x4, R14 ;  /* 0x000000040b0a7825 */ /* 0x002fe200078e000e */
[----:B0-----:R-:W-:Y:S02]  /*0b10*/  LEA R3, R3, R2, 0x18 ;  /* 0x0000000203037211 */ /* 0x001fe400078ec0ff */
[----:B--2---:R-:W-:-:S03]  /*0b20*/  ISETP.EQ.U32.AND P0, PT, R6, UR5, PT ;  /* 0x0000000506007c0c */ /* 0x004fc6000bf02070 */
[----:B------:R-:W-:Y:S02]  /*0b30*/  IMAD R8, R0, 0x4, R3 ;  /* 0x0000000400087824 */ /* 0x000fe400078e0203 */
[----:B------:R-:W-:-:S03]  /*0b40*/  IMAD.WIDE.U32 R6, R7, 0x4, R14 ;  /* 0x0000000407067825 */ /* 0x000fc600078e000e */
[----:B------:R-:W0:Y:S04]  /*0b50*/  LDS.64 R2, [R8] ;  /* 0x0000000008027984 */ /* 0x000e280000000a00 */
[----:B------:R1:W2:Y:S02]  /*0b60*/  LDS.64 R4, [R8+0x8] ;  /* 0x0000080008047984 */ /* 0x0002a40000000a00 */
[----:B-1----:R-:W-:-:S04]  /*0b70*/  IMAD.WIDE.U32 R8, R9, 0x4, R14 ;  /* 0x0000000409087825 */ /* 0x002fc800078e000e */
[----:B------:R-:W-:-:S04]  /*0b80*/  IMAD.WIDE.U32 R14, R17, 0x4, R14 ;  /* 0x00000004110e7825 */ /* 0x000fc800078e000e */
[----:B0-----:R-:W-:Y:S02]  /*0b90*/  IMAD R17, R2, UR4, RZ ;  /* 0x0000000402117c24 */ /* 0x001fe4000f8e02ff */
[----:B------:R-:W-:Y:S02]  /*0ba0*/  IMAD R3, R3, UR4, RZ ;  /* 0x0000000403037c24 */ /* 0x000fe4000f8e02ff */
[----:B--2---:R-:W-:Y:S01]  /*0bb0*/  IMAD R19, R4, UR4, RZ ;  /* 0x0000000404137c24 */ /* 0x004fe2000f8e02ff */
[----:B------:R0:W-:Y:S01]  /*0bc0*/  @P0 REDG.E.ADD.STRONG.GPU desc[UR36][R6.64], R17 ;  /* 0x000000110600098e */ /* 0x0001e2000c12e124 */
[----:B------:R-:W-:-:S03]  /*0bd0*/  IMAD R5, R5, UR4, RZ ;  /* 0x0000000405057c24 */ /* 0x000fc6000f8e02ff */
[----:B------:R0:W-:Y:S04]  /*0be0*/  @P0 REDG.E.ADD.STRONG.GPU desc[UR36][R8.64], R3 ;  /* 0x000000030800098e */ /* 0x0001e8000c12e124 */
[----:B------:R0:W-:Y:S04]  /*0bf0*/  @P0 REDG.E.ADD.STRONG.GPU desc[UR36][R10.64], R19 ;  /* 0x000000130a00098e */ /* 0x0001e8000c12e124 */
[----:B------:R0:W-:Y:S01]  /*0c00*/  @P0 REDG.E.ADD.STRONG.GPU desc[UR36][R14.64], R5 ;  /* 0x000000050e00098e */ /* 0x0001e2000c12e124 */
[----:B------:R-:W-:-:S07]  /*0c10*/  VIADD R0, R0, 0x4 ;  /* 0x0000000400007836 */ /* 0x000fce0000000000 */
.L_x_7:
[----:B------:R-:W-:Y:S05]  /*0c20*/  @!P1 BRA `(.L_x_4) ;  /* 0x0000000000a09947 */ /* 0x000fea0003800000 */
[----:B------:R-:W-:Y:S02]  /*0c30*/  ISETP.NE.AND P0, PT, R12, 0x1, PT ;  /* 0x000000010c00780c */ /* 0x000fe40003f05270 */
[----:B------:R-:W-:-:S04]  /*0c40*/  LOP3.LUT R2, R13, 0x1, RZ, 0xc0, !PT ;  /* 0x000000010d027812 */ /* 0x000fc800078ec0ff */
[----:B------:R-:W-:-:S07]  /*0c50*/  ISETP.NE.U32.AND P1, PT, R2, 0x1, PT ;  /* 0x000000010200780c */ /* 0x000fce0003f25070 */
[----:B------:R-:W-:Y:S06]  /*0c60*/  @!P0 BRA `(.L_x_8) ;  /* 0x0000000000508947 */ /* 0x000fec0003800000 */
[----:B0-----:R-:W0:Y:S01]  /*0c70*/  S2R R3, SR_CgaCtaId ;  /* 0x0000000000037919 */ /* 0x001e220000008800 */
[----:B------:R-:W-:Y:S01]  /*0c80*/  MOV R2, 0x400 ;  /* 0x0000040000027802 */ /* 0x000fe20000000f00 */
[----:B------:R-:W-:Y:S01]  /*0c90*/  VOTEU.ANY UR4, UPT, PT ;  /* 0x0000000000047886 */ /* 0x000fe200038e0100 */
[----:B------:R-:W-:Y:S01]  /*0ca0*/  IMAD R5, R16, R13, R0 ;  /* 0x0000000d10057224 */ /* 0x000fe200078e0200 */
[----:B------:R-:W1:Y:S01]  /*0cb0*/  S2R R4, SR_LANEID ;  /* 0x0000000000047919 */ /* 0x000e620000000000 */
[----:B------:R-:W-:Y:S02]  /*0cc0*/  UFLO.U32 UR5, UR4 ;  /* 0x00000004000572bd */ /* 0x000fe400080e0000 */
[----:B------:R-:W-:Y:S01]  /*0cd0*/  UPOPC UR4, UR4 ;  /* 0x00000004000472bf */ /* 0x000fe20008000000 */
[----:B------:R-:W-:Y:S01]  /*0ce0*/  VIADD R7, R5, 0x1 ;  /* 0x0000000105077836 */ /* 0x000fe20000000000 */
[----:B0-----:R-:W-:-:S04]  /*0cf0*/  LEA R3, R3, R2, 0x18 ;  /* 0x0000000203037211 */ /* 0x001fc800078ec0ff */
[----:B------:R-:W-:Y:S02]  /*0d00*/  LEA R6, R0, R3, 0x2 ;  /* 0x0000000300067211 */ /* 0x000fe400078e10ff */
[----:B------:R-:W0:Y:S01]  /*0d10*/  LDC.64 R2, c[0x0][0x388] ;  /* 0x0000e200ff027b82 */ /* 0x000e220000000a00 */
[----:B-1----:R-:W-:Y:S02]  /*0d20*/  ISETP.EQ.U32.AND P0, PT, R4, UR5, PT ;  /* 0x0000000504007c0c */ /* 0x002fe4000bf02070 */
[----:B------:R-:W1:Y:S01]  /*0d30*/  LDS.64 R8, [R6] ;  /* 0x0000000006087984 */ /* 0x000e620000000a00 */
[----:B0-----:R-:W-:-:S04]  /*0d40*/  IMAD.WIDE.U32 R4, R5, 0x4, R2 ;  /* 0x0000000405047825 */ /* 0x001fc800078e0002 */
[----:B------:R-:W-:-:S04]  /*0d50*/  IMAD.WIDE.U32 R2, R7, 0x4, R2 ;  /* 0x0000000407027825 */ /* 0x000fc800078e0002 */
[----:B-1----:R-:W-:Y:S02]  /*0d60*/  IMAD R7, R8, UR4, RZ ;  /* 0x0000000408077c24 */ /* 0x002fe4000f8e02ff */
[----:B------:R-:W-:-:S03]  /*0d70*/  IMAD R9, R9, UR4, RZ ;  /* 0x0000000409097c24 */ /* 0x000fc6000f8e02ff */
[----:B------:R1:W-:Y:S04]  /*0d80*/  @P0 REDG.E.ADD.STRONG.GPU desc[UR36][R4.64], R7 ;  /* 0x000000070400098e */ /* 0x0003e8000c12e124 */
[----:B------:R1:W-:Y:S01]  /*0d90*/  @P0 REDG.E.ADD.STRONG.GPU desc[UR36][R2.64], R9 ;  /* 0x000000090200098e */ /* 0x0003e2000c12e124 */
[----:B------:R-:W-:-:S07]  /*0da0*/  IADD3 R0, PT, PT, R0, 0x2, RZ ;  /* 0x0000000200007810 */ /* 0x000fce0007ffe0ff */
.L_x_8:
[----:B------:R-:W-:Y:S05]  /*0db0*/  @P1 BRA `(.L_x_4) ;  /* 0x00000000003c1947 */ /* 0x000fea0003800000 */
[----:B01----:R-:W0:Y:S01]  /*0dc0*/  S2R R3, SR_CgaCtaId ;  /* 0x0000000000037919 */ /* 0x003e220000008800 */
[----:B------:R-:W-:Y:S01]  /*0dd0*/  MOV R2, 0x400 ;  /* 0x0000040000027802 */ /* 0x000fe20000000f00 */
[----:B------:R-:W-:Y:S01]  /*0de0*/  VOTEU.ANY UR4, UPT, PT ;  /* 0x0000000000047886 */ /* 0x000fe200038e0100 */
[----:B------:R-:W-:Y:S01]  /*0df0*/  IMAD R13, R16, R13, R0 ;  /* 0x0000000d100d7224 */ /* 0x000fe200078e0200 */
[----:B------:R-:W1:Y:S01]  /*0e00*/  S2R R5, SR_LANEID ;  /* 0x0000000000057919 */ /* 0x000e620000000000 */
[----:B------:R-:W-:Y:S02]  /*0e10*/  UFLO.U32 UR5, UR4 ;  /* 0x00000004000572bd */ /* 0x000fe400080e0000 */
[----:B------:R-:W-:Y:S01]  /*0e20*/  UPOPC UR4, UR4 ;  /* 0x00000004000472bf */ /* 0x000fe20008000000 */
[----:B0-----:R-:W-:-:S03]  /*0e30*/  LEA R3, R3, R2, 0x18 ;  /* 0x0000000203037211 */ /* 0x001fc600078ec0ff */
[----:B-1----:R-:W-:Y:S02]  /*0e40*/  ISETP.EQ.U32.AND P0, PT, R5, UR5, PT ;  /* 0x0000000505007c0c */ /* 0x002fe4000bf02070 */
[----:B------:R-:W-:Y:S02]  /*0e50*/  IMAD R4, R0, 0x4, R3 ;  /* 0x0000000400047824 */ /* 0x000fe400078e0203 */
[----:B------:R-:W0:Y:S04]  /*0e60*/  LDC.64 R2, c[0x0][0x388] ;  /* 0x0000e200ff027b82 */ /* 0x000e280000000a00 */
[----:B------:R-:W1:Y:S01]  /*0e70*/  LDS R4, [R4] ;  /* 0x0000000004047984 */ /* 0x000e620000000800 */
[----:B0-----:R-:W-:-:S04]  /*0e80*/  IMAD.WIDE.U32 R2, R13, 0x4, R2 ;  /* 0x000000040d027825 */ /* 0x001fc800078e0002 */
[----:B-1----:R-:W-:-:S05]  /*0e90*/  IMAD R5, R4, UR4, RZ ;  /* 0x0000000404057c24 */ /* 0x002fca000f8e02ff */
[----:B------:R2:W-:Y:S02]  /*0ea0*/  @P0 REDG.E.ADD.STRONG.GPU desc[UR36][R2.64], R5 ;  /* 0x000000050200098e */ /* 0x0005e4000c12e124 */
.L_x_4:
[----:B------:R-:W-:Y:S05]  /*0eb0*/  BSYNC.RECONVERGENT B0 ;  /* 0x0000000000007941 */ /* 0x000fea0003800200 */
.L_x_3:
[----:B------:R-:W-:Y:S06]  /*0ec0*/  BAR.SYNC.DEFER_BLOCKING 0x0 ;  /* 0x0000000000007b1d */ /* 0x000fec0000010000 */
[----:B------:R-:W-:Y:S05]  /*0ed0*/  EXIT ;  /* 0x000000000000794d */ /* 0x000fea0003800000 */
.L_x_9:
[----:B------:R-:W-:-:S00]  /*0ee0*/  BRA `(.L_x_9) ;  /* 0xfffffffc00fc7947 */ /* 0x000fc0000383ffff */
[----:B------:R-:W-:-:S00]  /*0ef0*/  NOP ;  /* 0x0000000000007918 */ /* 0x000fc00000000000 */
        /* <DEDUP_REMOVED lines=8> */
.L_x_10:


//--------------------- .nv.global.init           --------------------------
	.section	.nv.global.init,"aw",@progbits
.nv.global.init:
	.type		$str,@object
	.size		$str,(.L_0 - $str)
$str:
        /*0000*/ 	.byte	0x44, 0x45, 0x42, 0x55, 0x47, 0x47, 0x3a, 0x20, 0x42, 0x6c, 0x6b, 0x28, 0x25, 0x64, 0x29, 0x20
        /*0010*/ 	.byte	0x54, 0x68, 0x72, 0x28, 0x25, 0x64, 0x29, 0x3a, 0x20, 0x68, 0x69, 0x73, 0x74, 0x20, 0x25, 0x64
        /*0020*/ 	.byte	0x20, 0x66, 0x6f, 0x72, 0x20, 0x6e, 0x75, 0x6d, 0x62, 0x65, 0x72, 0x20, 0x5b, 0x25, 0x64, 0x5d
        /*0030*/ 	.byte	0x20, 0x3d, 0x20, 0x25, 0x64, 0x0a, 0x00
.L_0:


//--------------------- .nv.shared._Z18calculateHistogramPKiPiiiiii --------------------------
	.section	.nv.shared._Z18calculateHistogramPKiPiiiiii,"aw",@nobits
	.sectionflags	@""
	.align	16
	.zero		1024


//--------------------- .nv.shared.reserved.0     --------------------------
	.section	.nv.shared.reserved.0,"aw",@nobits
	.weak		__nv_reservedSMEM_offset_0_alias
	.size		__nv_reservedSMEM_offset_0_alias, 0, 64
	.other		__nv_reservedSMEM_offset_0_alias,@"STO_CUDA_RESERVED_SHARED STV_DEFAULT"
__nv_reservedSMEM_offset_0_alias:
	.zero		0
	.zero		64


//--------------------- .nv.constant0._Z18calculateHistogramPKiPiiiiii --------------------------
	.section	.nv.constant0._Z18calculateHistogramPKiPiiiiii,"a",@progbits
	.sectionflags	@""
	.align	4
.nv.constant0._Z18calculateHistogramPKiPiiiiii:
	.zero		932


//--------------------- SYMBOLS --------------------------

	.type		.nv.reservedSmem.offset0,@object
	.size		.nv.reservedSmem.offset0,0x4
	.type		.nv.reservedSmem.cap,@object
	.size		.nv.reservedSmem.cap,0x4
	.type		vprintf,@function
